//
// Generated by NVIDIA NVVM Compiler
//
// Compiler Build ID: CL-36424714
// Cuda compilation tools, release 13.0, V13.0.88
// Based on NVVM 20.0.0
//

.version 9.0
.target sm_100
.address_size 64

	// .globl	_Z3bfsPfPii
.extern .shared .align 16 .b8 shared_visited[];

.visible .entry _Z3bfsPfPii(
	.param .u64 .ptr .align 1 _Z3bfsPfPii_param_0,
	.param .u64 .ptr .align 1 _Z3bfsPfPii_param_1,
	.param .u32 _Z3bfsPfPii_param_2
)
{
	.reg .pred 	%p<7>;
	.reg .b32 	%r<20>;
	.reg .b32 	%f<2>;
	.reg .b64 	%rd<9>;

	ld.param.u64 	%rd3, [_Z3bfsPfPii_param_0];
	ld.param.u64 	%rd4, [_Z3bfsPfPii_param_1];
	ld.param.u32 	%r8, [_Z3bfsPfPii_param_2];
	mov.u32 	%r9, %ctaid.x;
	mov.u32 	%r10, %ntid.x;
	mov.u32 	%r1, %tid.x;
	mad.lo.s32 	%r2, %r9, %r10, %r1;
	setp.ge.s32 	%p1, %r2, %r8;
	@%p1 bra 	$L__BB0_9;
	cvta.to.global.u64 	%rd5, %rd4;
	mul.wide.s32 	%rd6, %r2, 4;
	add.s64 	%rd1, %rd5, %rd6;
	ld.global.u32 	%r11, [%rd1];
	setp.ne.s32 	%p2, %r11, 0;
	@%p2 bra 	$L__BB0_9;
	shl.b32 	%r12, %r1, 2;
	mov.u32 	%r13, shared_visited;
	add.s32 	%r3, %r13, %r12;
	mov.b32 	%r14, 0;
	st.shared.u32 	[%r3], %r14;
	bar.sync 	0;
	setp.lt.s32 	%p3, %r8, 1;
	@%p3 bra 	$L__BB0_8;
	ld.shared.u32 	%r4, [%r3];
	mul.lo.s32 	%r5, %r8, %r2;
	cvta.to.global.u64 	%rd2, %rd3;
	mov.b32 	%r19, 0;
$L__BB0_4:
	setp.ne.s32 	%p4, %r4, 0;
	@%p4 bra 	$L__BB0_7;
	add.s32 	%r16, %r19, %r5;
	mul.wide.s32 	%rd7, %r16, 4;
	add.s64 	%rd8, %rd2, %rd7;
	ld.global.f32 	%f1, [%rd8];
	setp.neu.f32 	%p5, %f1, 0f3F800000;
	@%p5 bra 	$L__BB0_7;
	mov.b32 	%r17, 1;
	st.shared.u32 	[%r3], %r17;
	bra.uni 	$L__BB0_8;
$L__BB0_7:
	add.s32 	%r19, %r19, 1;
	setp.ne.s32 	%p6, %r19, %r8;
	@%p6 bra 	$L__BB0_4;
$L__BB0_8:
	bar.sync 	0;
	ld.shared.u32 	%r18, [%r3];
	st.global.u32 	[%rd1], %r18;
$L__BB0_9:
	ret;

}


// ===== COMPILED SASS (sm_100) =====

	.target	sm_100

	.elftype	@"ET_EXEC"


//--------------------- .note.nv.tkinfo           --------------------------
	.section	.note.nv.tkinfo,"",@"SHT_NOTE"
	.sectionflags	@"SHF_NOTE_NV_TKINFO"
	.tkinfo
        /*0018*/ 	.word	0x00000002
        /*0030*/ 	.string	""
        /*0030*/ 	.string	"ptxas"
        /*0030*/ 	.string	"Cuda compilation tools, release 13.0, V13.0.88"
        /*0030*/ 	.string	"Build cuda_13.0.r13.0/compiler.36424714_0"
        /*0030*/ 	.string	"-arch sm_100 -m 64 "



//--------------------- .note.nv.cuinfo           --------------------------
	.section	.note.nv.cuinfo,"",@"SHT_NOTE"
	.sectionflags	@"SHF_NOTE_NV_CUINFO"
        /*0018*/ 	.short	0x0002
        /*001a*/ 	.short	0x0064
        /*001c*/ 	.short	0x0082
	.zero		2


//--------------------- .nv.info                  --------------------------
	.section	.nv.info,"",@"SHT_CUDA_INFO"
	.align	4


	//----- nvinfo : EIATTR_REGCOUNT
	.align		4
        /*0000*/ 	.byte	0x04, 0x2f
        /*0002*/ 	.short	(.L_1 - .L_0)
	.align		4
.L_0:
        /*0004*/ 	.word	index@(_Z3bfsPfPii)
        /*0008*/ 	.word	0x0000000c


	//----- nvinfo : EIATTR_FRAME_SIZE
	.align		4
.L_1:
        /*000c*/ 	.byte	0x04, 0x11
        /*000e*/ 	.short	(.L_3 - .L_2)
	.align		4
.L_2:
        /*0010*/ 	.word	index@(_Z3bfsPfPii)
        /*0014*/ 	.word	0x00000000


	//----- nvinfo : EIATTR_MIN_STACK_SIZE
	.align		4
.L_3:
        /*0018*/ 	.byte	0x04, 0x12
        /*001a*/ 	.short	(.L_5 - .L_4)
	.align		4
.L_4:
        /*001c*/ 	.word	index@(_Z3bfsPfPii)
        /*0020*/ 	.word	0x00000000
.L_5:


//--------------------- .nv.compat                --------------------------
	.section	.nv.compat,"",@"SHT_CUDA_COMPAT_INFO"
	.align	4
        /*0000*/ 	.byte	0x02, 0x09, 0x00, 0x00, 0x02, 0x02, 0x01, 0x00, 0x02, 0x05, 0x05, 0x00, 0x03, 0x07, 0x01, 0x01
        /*0010*/ 	.byte	0x02, 0x03, 0x00, 0x00, 0x02, 0x06, 0x01, 0x00, 0x04, 0x0b, 0x08, 0x00, 0x01, 0x00, 0x00, 0x00
        /*0020*/ 	.byte	0x00, 0x00, 0x00, 0x00


//--------------------- .nv.info._Z3bfsPfPii      --------------------------
	.section	.nv.info._Z3bfsPfPii,"",@"SHT_CUDA_INFO"
	.sectionflags	@""
	.align	4


	//----- nvinfo : EIATTR_CUDA_API_VERSION
	.align		4
        /*0000*/ 	.byte	0x04, 0x37
        /*0002*/ 	.short	(.L_7 - .L_6)
.L_6:
        /*0004*/ 	.word	0x00000082


	//----- nvinfo : EIATTR_KPARAM_INFO
	.align		4
.L_7:
        /*0008*/ 	.byte	0x04, 0x17
        /*000a*/ 	.short	(.L_9 - .L_8)
.L_8:
        /*000c*/ 	.word	0x00000000
        /*0010*/ 	.short	0x0002
        /*0012*/ 	.short	0x0010
        /*0014*/ 	.byte	0x00, 0xf0, 0x11, 0x00


	//----- nvinfo : EIATTR_KPARAM_INFO
	.align		4
.L_9:
        /*0018*/ 	.byte	0x04, 0x17
        /*001a*/ 	.short	(.L_11 - .L_10)
.L_10:
        /*001c*/ 	.word	0x00000000
        /*0020*/ 	.short	0x0001
        /*0022*/ 	.short	0x0008
        /*0024*/ 	.byte	0x00, 0xf5, 0x21, 0x00


	//----- nvinfo : EIATTR_KPARAM_INFO
	.align		4
.L_11:
        /*0028*/ 	.byte	0x04, 0x17
        /*002a*/ 	.short	(.L_13 - .L_12)
.L_12:
        /*002c*/ 	.word	0x00000000
        /*0030*/ 	.short	0x0000
        /*0032*/ 	.short	0x0000
        /*0034*/ 	.byte	0x00, 0xf5, 0x21, 0x00


	//----- nvinfo : EIATTR_SPARSE_MMA_MASK
	.align		4
.L_13:
        /*0038*/ 	.byte	0x03, 0x50
        /*003a*/ 	.short	0x0000


	//----- nvinfo : EIATTR_MAXREG_COUNT
	.align		4
        /*003c*/ 	.byte	0x03, 0x1b
        /*003e*/ 	.short	0x00ff


	//----- nvinfo : EIATTR_NUM_BARRIERS
	.align		4
        /*0040*/ 	.byte	0x02, 0x4c
        /*0042*/ 	.byte	0x01
	.zero		1


	//----- nvinfo : EIATTR_MERCURY_ISA_VERSION
	.align		4
        /*0044*/ 	.byte	0x03, 0x5f
        /*0046*/ 	.short	0x0101


	//----- nvinfo : EIATTR_VRC_CTA_INIT_COUNT
	.align		4
        /*0048*/ 	.byte	0x02, 0x4a
	.zero		1
	.zero		1


	//----- nvinfo : EIATTR_EXIT_INSTR_OFFSETS
	.align		4
        /*004c*/ 	.byte	0x04, 0x1c
        /*004e*/ 	.short	(.L_15 - .L_14)


	//   ....[0]....
.L_14:
        /*0050*/ 	.word	0x00000070


	//   ....[1]....
        /*0054*/ 	.word	0x000000d0


	//   ....[2]....
        /*0058*/ 	.word	0x000002f0


	//----- nvinfo : EIATTR_CRS_STACK_SIZE
	.align		4
.L_15:
        /*005c*/ 	.byte	0x04, 0x1e
        /*005e*/ 	.short	(.L_17 - .L_16)
.L_16:
        /*0060*/ 	.word	0x00000000


	//----- nvinfo : EIATTR_CBANK_PARAM_SIZE
	.align		4
.L_17:
        /*0064*/ 	.byte	0x03, 0x19
        /*0066*/ 	.short	0x0014


	//----- nvinfo : EIATTR_PARAM_CBANK
	.align		4
        /*0068*/ 	.byte	0x04, 0x0a
        /*006a*/ 	.short	(.L_19 - .L_18)
	.align		4
.L_18:
        /*006c*/ 	.word	index@(.nv.constant0._Z3bfsPfPii)
        /*0070*/ 	.short	0x0380
        /*0072*/ 	.short	0x0014


	//----- nvinfo : EIATTR_SW_WAR
	.align		4
.L_19:
        /*0074*/ 	.byte	0x04, 0x36
        /*0076*/ 	.short	(.L_21 - .L_20)
.L_20:
        /*0078*/ 	.word	0x00000008
.L_21:


//--------------------- .nv.callgraph             --------------------------
	.section	.nv.callgraph,"",@"SHT_CUDA_CALLGRAPH"
	.align	4
	.sectionentsize	8
	.align		4
        /*0000*/ 	.word	0x00000000
	.align		4
        /*0004*/ 	.word	0xffffffff
	.align		4
        /*0008*/ 	.word	0x00000000
	.align		4
        /*000c*/ 	.word	0xfffffffe
	.align		4
        /*0010*/ 	.word	0x00000000
	.align		4
        /*0014*/ 	.word	0xfffffffd
	.align		4
        /*0018*/ 	.word	0x00000000
	.align		4
        /*001c*/ 	.word	0xfffffffc


//--------------------- .text._Z3bfsPfPii         --------------------------
	.section	.text._Z3bfsPfPii,"ax",@progbits
	.align	128
        .global         _Z3bfsPfPii
        .type           _Z3bfsPfPii,@function
        .size           _Z3bfsPfPii,(.L_x_7 - _Z3bfsPfPii)
        .other          _Z3bfsPfPii,@"STO_CUDA_ENTRY STV_DEFAULT"
_Z3bfsPfPii:
.text._Z3bfsPfPii:
[----:B------:R-:W-:Y:S01]  /*0000*/  LDC R1, c[0x0][0x37c] ;  /* 0x0000df00ff017b82 */ /* 0x000fe20000000800 */
[----:B------:R-:W0:Y:S07]  /*0010*/  S2R R0, SR_TID.X ;  /* 0x0000000000007919 */ /* 0x000e2e0000002100 */
[----:B------:R-:W0:Y:S01]  /*0020*/  S2UR UR4, SR_CTAID.X ;  /* 0x00000000000479c3 */ /* 0x000e220000002500 */
[----:B------:R-:W1:Y:S07]  /*0030*/  LDCU UR8, c[0x0][0x390] ;  /* 0x00007200ff0877ac */ /* 0x000e6e0008000800 */
[----:B------:R-:W0:Y:S02]  /*0040*/  LDC R9, c[0x0][0x360] ;  /* 0x0000d800ff097b82 */ /* 0x000e240000000800 */
[----:B0-----:R-:W-:-:S05]  /*0050*/  IMAD R9, R9, UR4, R0 ;  /* 0x0000000409097c24 */ /* 0x001fca000f8e0200 */
[----:B-1----:R-:W-:-:S13]  /*0060*/  ISETP.GE.AND P0, PT, R9, UR8, PT ;  /* 0x0000000809007c0c */ /* 0x002fda000bf06270 */
[----:B------:R-:W-:Y:S05]  /*0070*/  @P0 EXIT ;  /* 0x000000000000094d */ /* 0x000fea0003800000 */
[----:B------:R-:W0:Y:S01]  /*0080*/  LDC.64 R2, c[0x0][0x388] ;  /* 0x0000e200ff027b82 */ /* 0x000e220000000a00 */
[----:B------:R-:W1:Y:S01]  /*0090*/  LDCU.64 UR6, c[0x0][0x358] ;  /* 0x00006b00ff0677ac */ /* 0x000e620008000a00 */
[----:B0-----:R-:W-:-:S05]  /*00a0*/  IMAD.WIDE R2, R9, 0x4, R2 ;  /* 0x0000000409027825 */ /* 0x001fca00078e0202 */
[----:B-1----:R-:W2:Y:S02]  /*00b0*/  LDG.E R4, desc[UR6][R2.64] ;  /* 0x0000000602047981 */ /* 0x002ea4000c1e1900 */
[----:B--2---:R-:W-:-:S13]  /*00c0*/  ISETP.NE.AND P0, PT, R4, RZ, PT ;  /* 0x000000ff0400720c */ /* 0x004fda0003f05270 */
[----:B------:R-:W-:Y:S05]  /*00d0*/  @P0 EXIT ;  /* 0x000000000000094d */ /* 0x000fea0003800000 */
[----:B------:R-:W0:Y:S01]  /*00e0*/  S2UR UR5, SR_CgaCtaId ;  /* 0x00000000000579c3 */ /* 0x000e220000008800 */
[----:B------:R-:W-:Y:S01]  /*00f0*/  UMOV UR4, 0x400 ;  /* 0x0000040000047882 */ /* 0x000fe20000000000 */
[----:B------:R-:W-:Y:S02]  /*0100*/  UISETP.GE.AND UP0, UPT, UR8, 0x1, UPT ;  /* 0x000000010800788c */ /* 0x000fe4000bf06270 */
[----:B0-----:R-:W-:-:S06]  /*0110*/  ULEA UR4, UR5, UR4, 0x18 ;  /* 0x0000000405047291 */ /* 0x001fcc000f8ec0ff */
[----:B------:R-:W-:-:S05]  /*0120*/  LEA R0, R0, UR4, 0x2 ;  /* 0x0000000400007c11 */ /* 0x000fca000f8e10ff */
[----:B------:R0:W-:Y:S01]  /*0130*/  STS [R0], RZ ;  /* 0x000000ff00007388 */ /* 0x0001e20000000800 */
[----:B------:R-:W-:Y:S06]  /*0140*/  BAR.SYNC.DEFER_BLOCKING 0x0 ;  /* 0x0000000000007b1d */ /* 0x000fec0000010000 */
[----:B------:R-:W-:Y:S05]  /*0150*/  BRA.U !UP0, `(.L_x_0) ;  /* 0x0000000108587547 */ /* 0x000fea000b800000 */
[----:B------:R-:W1:Y:S01]  /*0160*/  LDS R4, [R0] ;  /* 0x0000000000047984 */ /* 0x000e620000000800 */
[----:B------:R-:W2:Y:S01]  /*0170*/  LDC.64 R6, c[0x0][0x380] ;  /* 0x0000e000ff067b82 */ /* 0x000ea20000000a00 */
[----:B------:R-:W-:Y:S01]  /*0180*/  BSSY.RECONVERGENT B0, `(.L_x_0) ;  /* 0x0000013000007945 */ /* 0x000fe20003800200 */
[----:B------:R-:W-:Y:S01]  /*0190*/  IMAD.MOV.U32 R8, RZ, RZ, RZ ;  /* 0x000000ffff087224 */ /* 0x000fe200078e00ff */
[----:B------:R-:W3:Y:S02]  /*01a0*/  LDCU UR4, c[0x0][0x390] ;  /* 0x00007200ff0477ac */ /* 0x000ee40008000800 */
[----:B-1-3--:R-:W-:-:S13]  /*01b0*/  ISETP.NE.AND P0, PT, R4, RZ, PT ;  /* 0x000000ff0400720c */ /* 0x00afda0003f05270 */
.L_x_4:
[----:B------:R-:W-:Y:S04]  /*01c0*/  BSSY.RELIABLE B1, `(.L_x_1) ;  /* 0x0000008000017945 */ /* 0x000fe80003800100 */
[----:B------:R-:W-:Y:S05]  /*01d0*/  @P0 BRA `(.L_x_2) ;  /* 0x0000000000180947 */ /* 0x000fea0003800000 */
[----:B------:R-:W-:-:S04]  /*01e0*/  IMAD R5, R9, UR4, R8 ;  /* 0x0000000409057c24 */ /* 0x000fc8000f8e0208 */
[----:B--2---:R-:W-:-:S06]  /*01f0*/  IMAD.WIDE R4, R5, 0x4, R6 ;  /* 0x0000000405047825 */ /* 0x004fcc00078e0206 */
[----:B------:R-:W2:Y:S02]  /*0200*/  LDG.E R4, desc[UR6][R4.64] ;  /* 0x0000000604047981 */ /* 0x000ea4000c1e1900 */
[----:B--2---:R-:W-:-:S13]  /*0210*/  FSETP.NEU.AND P1, PT, R4, 1, PT ;  /* 0x3f8000000400780b */ /* 0x004fda0003f2d000 */
[----:B------:R-:W-:Y:S05]  /*0220*/  @!P1 BREAK.RELIABLE B1 ;  /* 0x0000000000019942 */ /* 0x000fea0003800100 */
[----:B------:R-:W-:Y:S05]  /*0230*/  @!P1 BRA `(.L_x_3) ;  /* 0x0000000000149947 */ /* 0x000fea0003800000 */
.L_x_2:
[----:B------:R-:W-:Y:S05]  /*0240*/  BSYNC.RELIABLE B1 ;  /* 0x0000000000017941 */ /* 0x000fea0003800100 */
.L_x_1:
[----:B------:R-:W-:-:S04]  /*0250*/  IADD3 R8, PT, PT, R8, 0x1, RZ ;  /* 0x0000000108087810 */ /* 0x000fc80007ffe0ff */
[----:B------:R-:W-:-:S13]  /*0260*/  ISETP.NE.AND P1, PT, R8, UR4, PT ;  /* 0x0000000408007c0c */ /* 0x000fda000bf25270 */
[----:B------:R-:W-:Y:S05]  /*0270*/  @P1 BRA `(.L_x_4) ;  /* 0xfffffffc00d01947 */ /* 0x000fea000383ffff */
[----:B------:R-:W-:Y:S05]  /*0280*/  BRA `(.L_x_5) ;  /* 0x0000000000087947 */ /* 0x000fea0003800000 */
.L_x_3:
[----:B------:R-:W-:-:S05]  /*0290*/  IMAD.MOV.U32 R5, RZ, RZ, 0x1 ;  /* 0x00000001ff057424 */ /* 0x000fca00078e00ff */
[----:B------:R1:W-:Y:S02]  /*02a0*/  STS [R0], R5 ;  /* 0x0000000500007388 */ /* 0x0003e40000000800 */
.L_x_5:
[----:B------:R-:W-:Y:S05]  /*02b0*/  BSYNC.RECONVERGENT B0 ;  /* 0x0000000000007941 */ /* 0x000fea0003800200 */
.L_x_0:
[----:B------:R-:W-:Y:S06]  /*02c0*/  BAR.SYNC.DEFER_BLOCKING 0x0 ;  /* 0x0000000000007b1d */ /* 0x000fec0000010000 */
[----:B-1----:R-:W1:Y:S04]  /*02d0*/  LDS R5, [R0] ;  /* 0x0000000000057984 */ /* 0x002e680000000800 */
[----:B-1----:R-:W-:Y:S01]  /*02e0*/  STG.E desc[UR6][R2.64], R5 ;  /* 0x0000000502007986 */ /* 0x002fe2000c101906 */
[----:B------:R-:W-:Y:S05]  /*02f0*/  EXIT ;  /* 0x000000000000794d */ /* 0x000fea0003800000 */
.L_x_6:
[----:B------:R-:W-:-:S00]  /*0300*/  BRA `(.L_x_6) ;  /* 0xfffffffc00fc7947 */ /* 0x000fc0000383ffff */
[----:B------:R-:W-:-:S00]  /*0310*/  NOP ;  /* 0x0000000000007918 */ /* 0x000fc00000000000 */
        /* <DEDUP_REMOVED lines=14> */
.L_x_7:


//--------------------- .nv.shared._Z3bfsPfPii    --------------------------
	.section	.nv.shared._Z3bfsPfPii,"aw",@nobits
	.sectionflags	@""
	.align	16
	.zero		1024


//--------------------- .nv.shared.reserved.0     --------------------------
	.section	.nv.shared.reserved.0,"aw",@nobits
	.weak		__nv_reservedSMEM_offset_0_alias
	.size		__nv_reservedSMEM_offset_0_alias, 0, 64
	.other		__nv_reservedSMEM_offset_0_alias,@"STO_CUDA_RESERVED_SHARED STV_DEFAULT"
__nv_reservedSMEM_offset_0_alias:
	.zero		0
	.zero		64


//--------------------- .nv.constant0._Z3bfsPfPii --------------------------
	.section	.nv.constant0._Z3bfsPfPii,"a",@progbits
	.sectionflags	@""
	.align	4
.nv.constant0._Z3bfsPfPii:
	.zero		916


//--------------------- SYMBOLS --------------------------

	.type		.nv.reservedSmem.offset0,@object
	.size		.nv.reservedSmem.offset0,0x4
	.type		.nv.reservedSmem.cap,@object
	.size		.nv.reservedSmem.cap,0x4
